//
// Generated by NVIDIA NVVM Compiler
//
// Compiler Build ID: CL-36424714
// Cuda compilation tools, release 13.0, V13.0.88
// Based on NVVM 20.0.0
//

.version 9.0
.target sm_100
.address_size 64

	// .globl	_Z16applyPaddingMaskPfPKiiii

.visible .entry _Z16applyPaddingMaskPfPKiiii(
	.param .u64 .ptr .align 1 _Z16applyPaddingMaskPfPKiiii_param_0,
	.param .u64 .ptr .align 1 _Z16applyPaddingMaskPfPKiiii_param_1,
	.param .u32 _Z16applyPaddingMaskPfPKiiii_param_2,
	.param .u32 _Z16applyPaddingMaskPfPKiiii_param_3,
	.param .u32 _Z16applyPaddingMaskPfPKiiii_param_4
)
{
	.reg .pred 	%p<5>;
	.reg .b32 	%r<17>;
	.reg .b64 	%rd<9>;

	ld.param.u64 	%rd1, [_Z16applyPaddingMaskPfPKiiii_param_0];
	ld.param.u64 	%rd2, [_Z16applyPaddingMaskPfPKiiii_param_1];
	ld.param.u32 	%r4, [_Z16applyPaddingMaskPfPKiiii_param_3];
	ld.param.u32 	%r5, [_Z16applyPaddingMaskPfPKiiii_param_4];
	mov.u32 	%r1, %ctaid.z;
	mov.u32 	%r6, %ctaid.y;
	mov.u32 	%r7, %ntid.y;
	mov.u32 	%r8, %tid.y;
	mad.lo.s32 	%r2, %r6, %r7, %r8;
	mov.u32 	%r9, %ctaid.x;
	mov.u32 	%r10, %ntid.x;
	mov.u32 	%r11, %tid.x;
	mad.lo.s32 	%r3, %r9, %r10, %r11;
	setp.ge.s32 	%p1, %r2, %r4;
	setp.ge.s32 	%p2, %r3, %r5;
	or.pred  	%p3, %p1, %p2;
	@%p3 bra 	$L__BB0_3;
	cvta.to.global.u64 	%rd3, %rd2;
	mul.wide.u32 	%rd4, %r1, 4;
	add.s64 	%rd5, %rd3, %rd4;
	ld.global.nc.u32 	%r12, [%rd5];
	max.s32 	%r13, %r2, %r3;
	setp.lt.s32 	%p4, %r13, %r12;
	@%p4 bra 	$L__BB0_3;
	mad.lo.s32 	%r14, %r4, %r1, %r2;
	mad.lo.s32 	%r15, %r14, %r5, %r3;
	cvta.to.global.u64 	%rd6, %rd1;
	mul.wide.s32 	%rd7, %r15, 4;
	add.s64 	%rd8, %rd6, %rd7;
	mov.b32 	%r16, -8388608;
	st.global.u32 	[%rd8], %r16;
$L__BB0_3:
	ret;

}
	// .globl	_Z17applyCombinedMaskPfPKiiiib
.visible .entry _Z17applyCombinedMaskPfPKiiiib(
	.param .u64 .ptr .align 1 _Z17applyCombinedMaskPfPKiiiib_param_0,
	.param .u64 .ptr .align 1 _Z17applyCombinedMaskPfPKiiiib_param_1,
	.param .u32 _Z17applyCombinedMaskPfPKiiiib_param_2,
	.param .u32 _Z17applyCombinedMaskPfPKiiiib_param_3,
	.param .u32 _Z17applyCombinedMaskPfPKiiiib_param_4,
	.param .u8 _Z17applyCombinedMaskPfPKiiiib_param_5
)
{
	.reg .pred 	%p<9>;
	.reg .b16 	%rs<2>;
	.reg .b32 	%r<18>;
	.reg .b64 	%rd<9>;

	ld.param.u64 	%rd1, [_Z17applyCombinedMaskPfPKiiiib_param_0];
	ld.param.u64 	%rd2, [_Z17applyCombinedMaskPfPKiiiib_param_1];
	ld.param.u32 	%r4, [_Z17applyCombinedMaskPfPKiiiib_param_3];
	ld.param.u32 	%r5, [_Z17applyCombinedMaskPfPKiiiib_param_4];
	ld.param.s8 	%rs1, [_Z17applyCombinedMaskPfPKiiiib_param_5];
	mov.u32 	%r1, %ctaid.z;
	mov.u32 	%r6, %ctaid.y;
	mov.u32 	%r7, %ntid.y;
	mov.u32 	%r8, %tid.y;
	mad.lo.s32 	%r2, %r6, %r7, %r8;
	mov.u32 	%r9, %ctaid.x;
	mov.u32 	%r10, %ntid.x;
	mov.u32 	%r11, %tid.x;
	mad.lo.s32 	%r3, %r9, %r10, %r11;
	setp.ge.s32 	%p1, %r2, %r4;
	setp.ge.s32 	%p2, %r3, %r5;
	or.pred  	%p3, %p1, %p2;
	@%p3 bra 	$L__BB1_3;
	cvta.to.global.u64 	%rd3, %rd2;
	mul.wide.u32 	%rd4, %r1, 4;
	add.s64 	%rd5, %rd3, %rd4;
	ld.global.nc.u32 	%r12, [%rd5];
	max.s32 	%r14, %r2, %r3;
	setp.lt.s32 	%p4, %r14, %r12;
	setp.eq.s16 	%p5, %rs1, 0;
	setp.le.s32 	%p6, %r3, %r2;
	or.pred  	%p7, %p6, %p5;
	and.pred  	%p8, %p7, %p4;
	@%p8 bra 	$L__BB1_3;
	mad.lo.s32 	%r15, %r4, %r1, %r2;
	mad.lo.s32 	%r16, %r15, %r5, %r3;
	cvta.to.global.u64 	%rd6, %rd1;
	mul.wide.s32 	%rd7, %r16, 4;
	add.s64 	%rd8, %rd6, %rd7;
	mov.b32 	%r17, -8388608;
	st.global.u32 	[%rd8], %r17;
$L__BB1_3:
	ret;

}


// ===== COMPILED SASS (sm_100) =====

	.target	sm_100

	.elftype	@"ET_EXEC"


//--------------------- .note.nv.tkinfo           --------------------------
	.section	.note.nv.tkinfo,"",@"SHT_NOTE"
	.sectionflags	@"SHF_NOTE_NV_TKINFO"
	.tkinfo
        /*0018*/ 	.word	0x00000002
        /*0030*/ 	.string	""
        /*0030*/ 	.string	"ptxas"
        /*0030*/ 	.string	"Cuda compilation tools, release 13.0, V13.0.88"
        /*0030*/ 	.string	"Build cuda_13.0.r13.0/compiler.36424714_0"
        /*0030*/ 	.string	"-arch sm_100 -m 64 "



//--------------------- .note.nv.cuinfo           --------------------------
	.section	.note.nv.cuinfo,"",@"SHT_NOTE"
	.sectionflags	@"SHF_NOTE_NV_CUINFO"
        /*0018*/ 	.short	0x0002
        /*001a*/ 	.short	0x0064
        /*001c*/ 	.short	0x0082
	.zero		2


//--------------------- .nv.info                  --------------------------
	.section	.nv.info,"",@"SHT_CUDA_INFO"
	.align	4


	//----- nvinfo : EIATTR_REGCOUNT
	.align		4
        /*0000*/ 	.byte	0x04, 0x2f
        /*0002*/ 	.short	(.L_1 - .L_0)
	.align		4
.L_0:
        /*0004*/ 	.word	index@(_Z16applyPaddingMaskPfPKiiii)
        /*0008*/ 	.word	0x0000000c


	//----- nvinfo : EIATTR_FRAME_SIZE
	.align		4
.L_1:
        /*000c*/ 	.byte	0x04, 0x11
        /*000e*/ 	.short	(.L_3 - .L_2)
	.align		4
.L_2:
        /*0010*/ 	.word	index@(_Z16applyPaddingMaskPfPKiiii)
        /*0014*/ 	.word	0x00000000


	//----- nvinfo : EIATTR_REGCOUNT
	.align		4
.L_3:
        /*0018*/ 	.byte	0x04, 0x2f
        /*001a*/ 	.short	(.L_5 - .L_4)
	.align		4
.L_4:
        /*001c*/ 	.word	index@(_Z17applyCombinedMaskPfPKiiiib)
        /*0020*/ 	.word	0x0000000c


	//----- nvinfo : EIATTR_FRAME_SIZE
	.align		4
.L_5:
        /*0024*/ 	.byte	0x04, 0x11
        /*0026*/ 	.short	(.L_7 - .L_6)
	.align		4
.L_6:
        /*0028*/ 	.word	index@(_Z17applyCombinedMaskPfPKiiiib)
        /*002c*/ 	.word	0x00000000


	//----- nvinfo : EIATTR_MIN_STACK_SIZE
	.align		4
.L_7:
        /*0030*/ 	.byte	0x04, 0x12
        /*0032*/ 	.short	(.L_9 - .L_8)
	.align		4
.L_8:
        /*0034*/ 	.word	index@(_Z17applyCombinedMaskPfPKiiiib)
        /*0038*/ 	.word	0x00000000


	//----- nvinfo : EIATTR_MIN_STACK_SIZE
	.align		4
.L_9:
        /*003c*/ 	.byte	0x04, 0x12
        /*003e*/ 	.short	(.L_11 - .L_10)
	.align		4
.L_10:
        /*0040*/ 	.word	index@(_Z16applyPaddingMaskPfPKiiii)
        /*0044*/ 	.word	0x00000000
.L_11:


//--------------------- .nv.compat                --------------------------
	.section	.nv.compat,"",@"SHT_CUDA_COMPAT_INFO"
	.align	4
        /*0000*/ 	.byte	0x02, 0x09, 0x00, 0x00, 0x02, 0x02, 0x01, 0x00, 0x02, 0x05, 0x05, 0x00, 0x03, 0x07, 0x01, 0x01
        /*0010*/ 	.byte	0x02, 0x03, 0x00, 0x00, 0x02, 0x06, 0x01, 0x00, 0x04, 0x0b, 0x08, 0x00, 0x09, 0x00, 0x00, 0x00
        /*0020*/ 	.byte	0x00, 0x00, 0x00, 0x00


//--------------------- .nv.info._Z17applyCombinedMaskPfPKiiiib --------------------------
	.section	.nv.info._Z17applyCombinedMaskPfPKiiiib,"",@"SHT_CUDA_INFO"
	.sectionflags	@""
	.align	4


	//----- nvinfo : EIATTR_CUDA_API_VERSION
	.align		4
        /*0000*/ 	.byte	0x04, 0x37
        /*0002*/ 	.short	(.L_13 - .L_12)
.L_12:
        /*0004*/ 	.word	0x00000082


	//----- nvinfo : EIATTR_KPARAM_INFO
	.align		4
.L_13:
        /*0008*/ 	.byte	0x04, 0x17
        /*000a*/ 	.short	(.L_15 - .L_14)
.L_14:
        /*000c*/ 	.word	0x00000000
        /*0010*/ 	.short	0x0005
        /*0012*/ 	.short	0x001c
        /*0014*/ 	.byte	0x00, 0xf0, 0x05, 0x00


	//----- nvinfo : EIATTR_KPARAM_INFO
	.align		4
.L_15:
        /*0018*/ 	.byte	0x04, 0x17
        /*001a*/ 	.short	(.L_17 - .L_16)
.L_16:
        /*001c*/ 	.word	0x00000000
        /*0020*/ 	.short	0x0004
        /*0022*/ 	.short	0x0018
        /*0024*/ 	.byte	0x00, 0xf0, 0x11, 0x00


	//----- nvinfo : EIATTR_KPARAM_INFO
	.align		4
.L_17:
        /*0028*/ 	.byte	0x04, 0x17
        /*002a*/ 	.short	(.L_19 - .L_18)
.L_18:
        /*002c*/ 	.word	0x00000000
        /*0030*/ 	.short	0x0003
        /*0032*/ 	.short	0x0014
        /*0034*/ 	.byte	0x00, 0xf0, 0x11, 0x00


	//----- nvinfo : EIATTR_KPARAM_INFO
	.align		4
.L_19:
        /*0038*/ 	.byte	0x04, 0x17
        /*003a*/ 	.short	(.L_21 - .L_20)
.L_20:
        /*003c*/ 	.word	0x00000000
        /*0040*/ 	.short	0x0002
        /*0042*/ 	.short	0x0010
        /*0044*/ 	.byte	0x00, 0xf0, 0x11, 0x00


	//----- nvinfo : EIATTR_KPARAM_INFO
	.align		4
.L_21:
        /*0048*/ 	.byte	0x04, 0x17
        /*004a*/ 	.short	(.L_23 - .L_22)
.L_22:
        /*004c*/ 	.word	0x00000000
        /*0050*/ 	.short	0x0001
        /*0052*/ 	.short	0x0008
        /*0054*/ 	.byte	0x00, 0xf5, 0x21, 0x00


	//----- nvinfo : EIATTR_KPARAM_INFO
	.align		4
.L_23:
        /*0058*/ 	.byte	0x04, 0x17
        /*005a*/ 	.short	(.L_25 - .L_24)
.L_24:
        /*005c*/ 	.word	0x00000000
        /*0060*/ 	.short	0x0000
        /*0062*/ 	.short	0x0000
        /*0064*/ 	.byte	0x00, 0xf5, 0x21, 0x00


	//----- nvinfo : EIATTR_SPARSE_MMA_MASK
	.align		4
.L_25:
        /*0068*/ 	.byte	0x03, 0x50
        /*006a*/ 	.short	0x0000


	//----- nvinfo : EIATTR_MAXREG_COUNT
	.align		4
        /*006c*/ 	.byte	0x03, 0x1b
        /*006e*/ 	.short	0x00ff


	//----- nvinfo : EIATTR_MERCURY_ISA_VERSION
	.align		4
        /*0070*/ 	.byte	0x03, 0x5f
        /*0072*/ 	.short	0x0101


	//----- nvinfo : EIATTR_VRC_CTA_INIT_COUNT
	.align		4
        /*0074*/ 	.byte	0x02, 0x4a
	.zero		1
	.zero		1


	//----- nvinfo : EIATTR_EXIT_INSTR_OFFSETS
	.align		4
        /*0078*/ 	.byte	0x04, 0x1c
        /*007a*/ 	.short	(.L_27 - .L_26)


	//   ....[0]....
.L_26:
        /*007c*/ 	.word	0x000000d0


	//   ....[1]....
        /*0080*/ 	.word	0x00000190


	//   ....[2]....
        /*0084*/ 	.word	0x00000200


	//----- nvinfo : EIATTR_CBANK_PARAM_SIZE
	.align		4
.L_27:
        /*0088*/ 	.byte	0x03, 0x19
        /*008a*/ 	.short	0x001d


	//----- nvinfo : EIATTR_PARAM_CBANK
	.align		4
        /*008c*/ 	.byte	0x04, 0x0a
        /*008e*/ 	.short	(.L_29 - .L_28)
	.align		4
.L_28:
        /*0090*/ 	.word	index@(.nv.constant0._Z17applyCombinedMaskPfPKiiiib)
        /*0094*/ 	.short	0x0380
        /*0096*/ 	.short	0x001d


	//----- nvinfo : EIATTR_SW_WAR
	.align		4
.L_29:
        /*0098*/ 	.byte	0x04, 0x36
        /*009a*/ 	.short	(.L_31 - .L_30)
.L_30:
        /*009c*/ 	.word	0x00000008
.L_31:


//--------------------- .nv.info._Z16applyPaddingMaskPfPKiiii --------------------------
	.section	.nv.info._Z16applyPaddingMaskPfPKiiii,"",@"SHT_CUDA_INFO"
	.sectionflags	@""
	.align	4


	//----- nvinfo : EIATTR_CUDA_API_VERSION
	.align		4
        /*0000*/ 	.byte	0x04, 0x37
        /*0002*/ 	.short	(.L_33 - .L_32)
.L_32:
        /*0004*/ 	.word	0x00000082


	//----- nvinfo : EIATTR_KPARAM_INFO
	.align		4
.L_33:
        /*0008*/ 	.byte	0x04, 0x17
        /*000a*/ 	.short	(.L_35 - .L_34)
.L_34:
        /*000c*/ 	.word	0x00000000
        /*0010*/ 	.short	0x0004
        /*0012*/ 	.short	0x0018
        /*0014*/ 	.byte	0x00, 0xf0, 0x11, 0x00


	//----- nvinfo : EIATTR_KPARAM_INFO
	.align		4
.L_35:
        /*0018*/ 	.byte	0x04, 0x17
        /*001a*/ 	.short	(.L_37 - .L_36)
.L_36:
        /*001c*/ 	.word	0x00000000
        /*0020*/ 	.short	0x0003
        /*0022*/ 	.short	0x0014
        /*0024*/ 	.byte	0x00, 0xf0, 0x11, 0x00


	//----- nvinfo : EIATTR_KPARAM_INFO
	.align		4
.L_37:
        /*0028*/ 	.byte	0x04, 0x17
        /*002a*/ 	.short	(.L_39 - .L_38)
.L_38:
        /*002c*/ 	.word	0x00000000
        /*0030*/ 	.short	0x0002
        /*0032*/ 	.short	0x0010
        /*0034*/ 	.byte	0x00, 0xf0, 0x11, 0x00


	//----- nvinfo : EIATTR_KPARAM_INFO
	.align		4
.L_39:
        /*0038*/ 	.byte	0x04, 0x17
        /*003a*/ 	.short	(.L_41 - .L_40)
.L_40:
        /*003c*/ 	.word	0x00000000
        /*0040*/ 	.short	0x0001
        /*0042*/ 	.short	0x0008
        /*0044*/ 	.byte	0x00, 0xf5, 0x21, 0x00


	//----- nvinfo : EIATTR_KPARAM_INFO
	.align		4
.L_41:
        /*0048*/ 	.byte	0x04, 0x17
        /*004a*/ 	.short	(.L_43 - .L_42)
.L_42:
        /*004c*/ 	.word	0x00000000
        /*0050*/ 	.short	0x0000
        /*0052*/ 	.short	0x0000
        /*0054*/ 	.byte	0x00, 0xf5, 0x21, 0x00


	//----- nvinfo : EIATTR_SPARSE_MMA_MASK
	.align		4
.L_43:
        /*0058*/ 	.byte	0x03, 0x50
        /*005a*/ 	.short	0x0000


	//----- nvinfo : EIATTR_MAXREG_COUNT
	.align		4
        /*005c*/ 	.byte	0x03, 0x1b
        /*005e*/ 	.short	0x00ff


	//----- nvinfo : EIATTR_MERCURY_ISA_VERSION
	.align		4
        /*0060*/ 	.byte	0x03, 0x5f
        /*0062*/ 	.short	0x0101


	//----- nvinfo : EIATTR_VRC_CTA_INIT_COUNT
	.align		4
        /*0064*/ 	.byte	0x02, 0x4a
	.zero		1
	.zero		1


	//----- nvinfo : EIATTR_EXIT_INSTR_OFFSETS
	.align		4
        /*0068*/ 	.byte	0x04, 0x1c
        /*006a*/ 	.short	(.L_45 - .L_44)


	//   ....[0]....
.L_44:
        /*006c*/ 	.word	0x000000d0


	//   ....[1]....
        /*0070*/ 	.word	0x00000150


	//   ....[2]....
        /*0074*/ 	.word	0x000001c0


	//----- nvinfo : EIATTR_CBANK_PARAM_SIZE
	.align		4
.L_45:
        /*0078*/ 	.byte	0x03, 0x19
        /*007a*/ 	.short	0x001c


	//----- nvinfo : EIATTR_PARAM_CBANK
	.align		4
        /*007c*/ 	.byte	0x04, 0x0a
        /*007e*/ 	.short	(.L_47 - .L_46)
	.align		4
.L_46:
        /*0080*/ 	.word	index@(.nv.constant0._Z16applyPaddingMaskPfPKiiii)
        /*0084*/ 	.short	0x0380
        /*0086*/ 	.short	0x001c


	//----- nvinfo : EIATTR_SW_WAR
	.align		4
.L_47:
        /*0088*/ 	.byte	0x04, 0x36
        /*008a*/ 	.short	(.L_49 - .L_48)
.L_48:
        /*008c*/ 	.word	0x00000008
.L_49:


//--------------------- .nv.callgraph             --------------------------
	.section	.nv.callgraph,"",@"SHT_CUDA_CALLGRAPH"
	.align	4
	.sectionentsize	8
	.align		4
        /*0000*/ 	.word	0x00000000
	.align		4
        /*0004*/ 	.word	0xffffffff
	.align		4
        /*0008*/ 	.word	0x00000000
	.align		4
        /*000c*/ 	.word	0xfffffffe
	.align		4
        /*0010*/ 	.word	0x00000000
	.align		4
        /*0014*/ 	.word	0xfffffffd
	.align		4
        /*0018*/ 	.word	0x00000000
	.align		4
        /*001c*/ 	.word	0xfffffffc


//--------------------- .text._Z17applyCombinedMaskPfPKiiiib --------------------------
	.section	.text._Z17applyCombinedMaskPfPKiiiib,"ax",@progbits
	.align	128
        .global         _Z17applyCombinedMaskPfPKiiiib
        .type           _Z17applyCombinedMaskPfPKiiiib,@function
        .size           _Z17applyCombinedMaskPfPKiiiib,(.L_x_2 - _Z17applyCombinedMaskPfPKiiiib)
        .other          _Z17applyCombinedMaskPfPKiiiib,@"STO_CUDA_ENTRY STV_DEFAULT"
_Z17applyCombinedMaskPfPKiiiib:
.text._Z17applyCombinedMaskPfPKiiiib:
[----:B------:R-:W-:Y:S01]  /*0000*/  LDC R1, c[0x0][0x37c] ;  /* 0x0000df00ff017b82 */ /* 0x000fe20000000800 */
[----:B------:R-:W0:Y:S07]  /*0010*/  S2R R2, SR_TID.X ;  /* 0x0000000000027919 */ /* 0x000e2e0000002100 */
[----:B------:R-:W1:Y:S01]  /*0020*/  LDC R0, c[0x0][0x364] ;  /* 0x0000d900ff007b82 */ /* 0x000e620000000800 */
[----:B------:R-:W2:Y:S01]  /*0030*/  LDCU UR8, c[0x0][0x398] ;  /* 0x00007300ff0877ac */ /* 0x000ea20008000800 */
[----:B------:R-:W1:Y:S01]  /*0040*/  S2R R3, SR_TID.Y ;  /* 0x0000000000037919 */ /* 0x000e620000002200 */
[----:B------:R-:W3:Y:S05]  /*0050*/  LDCU UR9, c[0x0][0x394] ;  /* 0x00007280ff0977ac */ /* 0x000eea0008000800 */
[----:B------:R-:W0:Y:S08]  /*0060*/  S2UR UR5, SR_CTAID.X ;  /* 0x00000000000579c3 */ /* 0x000e300000002500 */
[----:B------:R-:W0:Y:S08]  /*0070*/  LDC R5, c[0x0][0x360] ;  /* 0x0000d800ff057b82 */ /* 0x000e300000000800 */
[----:B------:R-:W1:Y:S01]  /*0080*/  S2UR UR4, SR_CTAID.Y ;  /* 0x00000000000479c3 */ /* 0x000e620000002600 */
[----:B0-----:R-:W-:-:S05]  /*0090*/  IMAD R5, R5, UR5, R2 ;  /* 0x0000000505057c24 */ /* 0x001fca000f8e0202 */
[----:B--2---:R-:W-:Y:S01]  /*00a0*/  ISETP.GE.AND P0, PT, R5, UR8, PT ;  /* 0x0000000805007c0c */ /* 0x004fe2000bf06270 */
[----:B-1----:R-:W-:-:S05]  /*00b0*/  IMAD R0, R0, UR4, R3 ;  /* 0x0000000400007c24 */ /* 0x002fca000f8e0203 */
[----:B---3--:R-:W-:-:S13]  /*00c0*/  ISETP.GE.OR P0, PT, R0, UR9, P0 ;  /* 0x0000000900007c0c */ /* 0x008fda0008706670 */
[----:B------:R-:W-:Y:S05]  /*00d0*/  @P0 EXIT ;  /* 0x000000000000094d */ /* 0x000fea0003800000 */
[----:B------:R-:W0:Y:S01]  /*00e0*/  S2R R9, SR_CTAID.Z ;  /* 0x0000000000097919 */ /* 0x000e220000002700 */
[----:B------:R-:W0:Y:S01]  /*00f0*/  LDC.64 R2, c[0x0][0x388] ;  /* 0x0000e200ff027b82 */ /* 0x000e220000000a00 */
[----:B------:R-:W1:Y:S01]  /*0100*/  LDCU.64 UR6, c[0x0][0x358] ;  /* 0x00006b00ff0677ac */ /* 0x000e620008000a00 */
[----:B------:R-:W2:Y:S01]  /*0110*/  LDCU.U8 UR4, c[0x0][0x39c] ;  /* 0x00007380ff0477ac */ /* 0x000ea20008000000 */
[----:B0-----:R-:W-:-:S06]  /*0120*/  IMAD.WIDE.U32 R2, R9, 0x4, R2 ;  /* 0x0000000409027825 */ /* 0x001fcc00078e0002 */
[----:B-1----:R-:W3:Y:S01]  /*0130*/  LDG.E.CONSTANT R2, desc[UR6][R2.64] ;  /* 0x0000000602027981 */ /* 0x002ee2000c1e9900 */
[----:B--2---:R-:W-:Y:S01]  /*0140*/  UPRMT UR4, UR4, 0x8880, URZ ;  /* 0x0000888004047896 */ /* 0x004fe200080000ff */
[----:B------:R-:W-:-:S05]  /*0150*/  VIMNMX R7, PT, PT, R0, R5, !PT ;  /* 0x0000000500077248 */ /* 0x000fca0007fe0100 */
[----:B------:R-:W-:-:S04]  /*0160*/  ISETP.NE.AND P0, PT, RZ, UR4, PT ;  /* 0x00000004ff007c0c */ /* 0x000fc8000bf05270 */
[----:B------:R-:W-:Y:S02]  /*0170*/  ISETP.LE.OR P0, PT, R5, R0, !P0 ;  /* 0x000000000500720c */ /* 0x000fe40004703670 */
[----:B---3--:R-:W-:-:S13]  /*0180*/  ISETP.LT.AND P1, PT, R7, R2, PT ;  /* 0x000000020700720c */ /* 0x008fda0003f21270 */
[----:B------:R-:W-:Y:S05]  /*0190*/  @P0 EXIT P1 ;  /* 0x000000000000094d */ /* 0x000fea0000800000 */
[----:B------:R-:W0:Y:S01]  /*01a0*/  LDC.64 R2, c[0x0][0x380] ;  /* 0x0000e000ff027b82 */ /* 0x000e220000000a00 */
[----:B------:R-:W-:Y:S01]  /*01b0*/  IMAD R0, R9, UR9, R0 ;  /* 0x0000000909007c24 */ /* 0x000fe2000f8e0200 */
[----:B------:R-:W-:-:S03]  /*01c0*/  MOV R7, 0xff800000 ;  /* 0xff80000000077802 */ /* 0x000fc60000000f00 */
[----:B------:R-:W-:-:S04]  /*01d0*/  IMAD R5, R0, UR8, R5 ;  /* 0x0000000800057c24 */ /* 0x000fc8000f8e0205 */
[----:B0-----:R-:W-:-:S05]  /*01e0*/  IMAD.WIDE R2, R5, 0x4, R2 ;  /* 0x0000000405027825 */ /* 0x001fca00078e0202 */
[----:B------:R-:W-:Y:S01]  /*01f0*/  STG.E desc[UR6][R2.64], R7 ;  /* 0x0000000702007986 */ /* 0x000fe2000c101906 */
[----:B------:R-:W-:Y:S05]  /*0200*/  EXIT ;  /* 0x000000000000794d */ /* 0x000fea0003800000 */
.L_x_0:
[----:B------:R-:W-:-:S00]  /*0210*/  BRA `(.L_x_0) ;  /* 0xfffffffc00fc7947 */ /* 0x000fc0000383ffff */
[----:B------:R-:W-:-:S00]  /*0220*/  NOP ;  /* 0x0000000000007918 */ /* 0x000fc00000000000 */
        /* <DEDUP_REMOVED lines=13> */
.L_x_2:


//--------------------- .text._Z16applyPaddingMaskPfPKiiii --------------------------
	.section	.text._Z16applyPaddingMaskPfPKiiii,"ax",@progbits
	.align	128
        .global         _Z16applyPaddingMaskPfPKiiii
        .type           _Z16applyPaddingMaskPfPKiiii,@function
        .size           _Z16applyPaddingMaskPfPKiiii,(.L_x_3 - _Z16applyPaddingMaskPfPKiiii)
        .other          _Z16applyPaddingMaskPfPKiiii,@"STO_CUDA_ENTRY STV_DEFAULT"
_Z16applyPaddingMaskPfPKiiii:
.text._Z16applyPaddingMaskPfPKiiii:
        /* <DEDUP_REMOVED lines=17> */
[----:B0-----:R-:W-:-:S06]  /*0110*/  IMAD.WIDE.U32 R2, R9, 0x4, R2 ;  /* 0x0000000409027825 */ /* 0x001fcc00078e0002 */
[----:B-1----:R-:W2:Y:S01]  /*0120*/  LDG.E.CONSTANT R2, desc[UR4][R2.64] ;  /* 0x0000000402027981 */ /* 0x002ea2000c1e9900 */
[----:B------:R-:W-:-:S04]  /*0130*/  VIMNMX R7, PT, PT, R0, R5, !PT ;  /* 0x0000000500077248 */ /* 0x000fc80007fe0100 */
[----:B--2---:R-:W-:-:S13]  /*0140*/  ISETP.GE.AND P0, PT, R7, R2, PT ;  /* 0x000000020700720c */ /* 0x004fda0003f06270 */
[----:B------:R-:W-:Y:S05]  /*0150*/  @!P0 EXIT ;  /* 0x000000000000894d */ /* 0x000fea0003800000 */
[----:B------:R-:W0:Y:S01]  /*0160*/  LDC.64 R2, c[0x0][0x380] ;  /* 0x0000e000ff027b82 */ /* 0x000e220000000a00 */
[----:B------:R-:W-:Y:S01]  /*0170*/  IMAD R0, R9, UR7, R0 ;  /* 0x0000000709007c24 */ /* 0x000fe2000f8e0200 */
[----:B------:R-:W-:-:S03]  /*0180*/  MOV R7, 0xff800000 ;  /* 0xff80000000077802 */ /* 0x000fc60000000f00 */
[----:B------:R-:W-:-:S04]  /*0190*/  IMAD R5, R0, UR6, R5 ;  /* 0x0000000600057c24 */ /* 0x000fc8000f8e0205 */
[----:B0-----:R-:W-:-:S05]  /*01a0*/  IMAD.WIDE R2, R5, 0x4, R2 ;  /* 0x0000000405027825 */ /* 0x001fca00078e0202 */
[----:B------:R-:W-:Y:S01]  /*01b0*/  STG.E desc[UR4][R2.64], R7 ;  /* 0x0000000702007986 */ /* 0x000fe2000c101904 */
[----:B------:R-:W-:Y:S05]  /*01c0*/  EXIT ;  /* 0x000000000000794d */ /* 0x000fea0003800000 */
.L_x_1:
        /* <DEDUP_REMOVED lines=11> */
.L_x_3:


//--------------------- .nv.shared.reserved.0     --------------------------
	.section	.nv.shared.reserved.0,"aw",@nobits
	.weak		__nv_reservedSMEM_offset_0_alias
	.size		__nv_reservedSMEM_offset_0_alias, 0, 64
	.other		__nv_reservedSMEM_offset_0_alias,@"STO_CUDA_RESERVED_SHARED STV_DEFAULT"
__nv_reservedSMEM_offset_0_alias:
	.zero		0
	.zero		64


//--------------------- .nv.constant0._Z17applyCombinedMaskPfPKiiiib --------------------------
	.section	.nv.constant0._Z17applyCombinedMaskPfPKiiiib,"a",@progbits
	.sectionflags	@""
	.align	4
.nv.constant0._Z17applyCombinedMaskPfPKiiiib:
	.zero		925


//--------------------- .nv.constant0._Z16applyPaddingMaskPfPKiiii --------------------------
	.section	.nv.constant0._Z16applyPaddingMaskPfPKiiii,"a",@progbits
	.sectionflags	@""
	.align	4
.nv.constant0._Z16applyPaddingMaskPfPKiiii:
	.zero		924


//--------------------- SYMBOLS --------------------------

	.type		.nv.reservedSmem.offset0,@object
	.size		.nv.reservedSmem.offset0,0x4
